//
// Generated by NVIDIA NVVM Compiler
//
// Compiler Build ID: CL-36424714
// Cuda compilation tools, release 13.0, V13.0.88
// Based on NVVM 20.0.0
//

.version 9.0
.target sm_100
.address_size 64

	// .globl	_Z18add_vectors_kernelPiS_S_

.visible .entry _Z18add_vectors_kernelPiS_S_(
	.param .u64 .ptr .align 1 _Z18add_vectors_kernelPiS_S__param_0,
	.param .u64 .ptr .align 1 _Z18add_vectors_kernelPiS_S__param_1,
	.param .u64 .ptr .align 1 _Z18add_vectors_kernelPiS_S__param_2
)
{
	.reg .pred 	%p<2>;
	.reg .b32 	%r<5>;
	.reg .b64 	%rd<11>;

	ld.param.u64 	%rd1, [_Z18add_vectors_kernelPiS_S__param_0];
	ld.param.u64 	%rd2, [_Z18add_vectors_kernelPiS_S__param_1];
	ld.param.u64 	%rd3, [_Z18add_vectors_kernelPiS_S__param_2];
	mov.u32 	%r1, %ctaid.x;
	setp.gt.u32 	%p1, %r1, 9;
	@%p1 bra 	$L__BB0_2;
	cvta.to.global.u64 	%rd4, %rd1;
	cvta.to.global.u64 	%rd5, %rd2;
	cvta.to.global.u64 	%rd6, %rd3;
	mul.wide.u32 	%rd7, %r1, 4;
	add.s64 	%rd8, %rd4, %rd7;
	ld.global.u32 	%r2, [%rd8];
	add.s64 	%rd9, %rd5, %rd7;
	ld.global.u32 	%r3, [%rd9];
	add.s32 	%r4, %r3, %r2;
	add.s64 	%rd10, %rd6, %rd7;
	st.global.u32 	[%rd10], %r4;
$L__BB0_2:
	ret;

}


// ===== COMPILED SASS (sm_100) =====

	.target	sm_100

	.elftype	@"ET_EXEC"


//--------------------- .note.nv.tkinfo           --------------------------
	.section	.note.nv.tkinfo,"",@"SHT_NOTE"
	.sectionflags	@"SHF_NOTE_NV_TKINFO"
	.tkinfo
        /*0018*/ 	.word	0x00000002
        /*0030*/ 	.string	""
        /*0030*/ 	.string	"ptxas"
        /*0030*/ 	.string	"Cuda compilation tools, release 13.0, V13.0.88"
        /*0030*/ 	.string	"Build cuda_13.0.r13.0/compiler.36424714_0"
        /*0030*/ 	.string	"-arch sm_100 -m 64 "



//--------------------- .note.nv.cuinfo           --------------------------
	.section	.note.nv.cuinfo,"",@"SHT_NOTE"
	.sectionflags	@"SHF_NOTE_NV_CUINFO"
        /*0018*/ 	.short	0x0002
        /*001a*/ 	.short	0x0064
        /*001c*/ 	.short	0x0082
	.zero		2


//--------------------- .nv.info                  --------------------------
	.section	.nv.info,"",@"SHT_CUDA_INFO"
	.align	4


	//----- nvinfo : EIATTR_REGCOUNT
	.align		4
        /*0000*/ 	.byte	0x04, 0x2f
        /*0002*/ 	.short	(.L_1 - .L_0)
	.align		4
.L_0:
        /*0004*/ 	.word	index@(_Z18add_vectors_kernelPiS_S_)
        /*0008*/ 	.word	0x0000000c


	//----- nvinfo : EIATTR_FRAME_SIZE
	.align		4
.L_1:
        /*000c*/ 	.byte	0x04, 0x11
        /*000e*/ 	.short	(.L_3 - .L_2)
	.align		4
.L_2:
        /*0010*/ 	.word	index@(_Z18add_vectors_kernelPiS_S_)
        /*0014*/ 	.word	0x00000000


	//----- nvinfo : EIATTR_MIN_STACK_SIZE
	.align		4
.L_3:
        /*0018*/ 	.byte	0x04, 0x12
        /*001a*/ 	.short	(.L_5 - .L_4)
	.align		4
.L_4:
        /*001c*/ 	.word	index@(_Z18add_vectors_kernelPiS_S_)
        /*0020*/ 	.word	0x00000000
.L_5:


//--------------------- .nv.compat                --------------------------
	.section	.nv.compat,"",@"SHT_CUDA_COMPAT_INFO"
	.align	4
        /*0000*/ 	.byte	0x02, 0x09, 0x00, 0x00, 0x02, 0x02, 0x01, 0x00, 0x02, 0x05, 0x05, 0x00, 0x03, 0x07, 0x01, 0x01
        /*0010*/ 	.byte	0x02, 0x03, 0x00, 0x00, 0x02, 0x06, 0x01, 0x00, 0x04, 0x0b, 0x08, 0x00, 0x09, 0x00, 0x00, 0x00
        /*0020*/ 	.byte	0x00, 0x00, 0x00, 0x00


//--------------------- .nv.info._Z18add_vectors_kernelPiS_S_ --------------------------
	.section	.nv.info._Z18add_vectors_kernelPiS_S_,"",@"SHT_CUDA_INFO"
	.sectionflags	@""
	.align	4


	//----- nvinfo : EIATTR_CUDA_API_VERSION
	.align		4
        /*0000*/ 	.byte	0x04, 0x37
        /*0002*/ 	.short	(.L_7 - .L_6)
.L_6:
        /*0004*/ 	.word	0x00000082


	//----- nvinfo : EIATTR_KPARAM_INFO
	.align		4
.L_7:
        /*0008*/ 	.byte	0x04, 0x17
        /*000a*/ 	.short	(.L_9 - .L_8)
.L_8:
        /*000c*/ 	.word	0x00000000
        /*0010*/ 	.short	0x0002
        /*0012*/ 	.short	0x0010
        /*0014*/ 	.byte	0x00, 0xf5, 0x21, 0x00


	//----- nvinfo : EIATTR_KPARAM_INFO
	.align		4
.L_9:
        /*0018*/ 	.byte	0x04, 0x17
        /*001a*/ 	.short	(.L_11 - .L_10)
.L_10:
        /*001c*/ 	.word	0x00000000
        /*0020*/ 	.short	0x0001
        /*0022*/ 	.short	0x0008
        /*0024*/ 	.byte	0x00, 0xf5, 0x21, 0x00


	//----- nvinfo : EIATTR_KPARAM_INFO
	.align		4
.L_11:
        /*0028*/ 	.byte	0x04, 0x17
        /*002a*/ 	.short	(.L_13 - .L_12)
.L_12:
        /*002c*/ 	.word	0x00000000
        /*0030*/ 	.short	0x0000
        /*0032*/ 	.short	0x0000
        /*0034*/ 	.byte	0x00, 0xf5, 0x21, 0x00


	//----- nvinfo : EIATTR_SPARSE_MMA_MASK
	.align		4
.L_13:
        /*0038*/ 	.byte	0x03, 0x50
        /*003a*/ 	.short	0x0000


	//----- nvinfo : EIATTR_MAXREG_COUNT
	.align		4
        /*003c*/ 	.byte	0x03, 0x1b
        /*003e*/ 	.short	0x00ff


	//----- nvinfo : EIATTR_MERCURY_ISA_VERSION
	.align		4
        /*0040*/ 	.byte	0x03, 0x5f
        /*0042*/ 	.short	0x0101


	//----- nvinfo : EIATTR_VRC_CTA_INIT_COUNT
	.align		4
        /*0044*/ 	.byte	0x02, 0x4a
	.zero		1
	.zero		1


	//----- nvinfo : EIATTR_EXIT_INSTR_OFFSETS
	.align		4
        /*0048*/ 	.byte	0x04, 0x1c
        /*004a*/ 	.short	(.L_15 - .L_14)


	//   ....[0]....
.L_14:
        /*004c*/ 	.word	0x00000030


	//   ....[1]....
        /*0050*/ 	.word	0x000000f0


	//----- nvinfo : EIATTR_CBANK_PARAM_SIZE
	.align		4
.L_15:
        /*0054*/ 	.byte	0x03, 0x19
        /*0056*/ 	.short	0x0018


	//----- nvinfo : EIATTR_PARAM_CBANK
	.align		4
        /*0058*/ 	.byte	0x04, 0x0a
        /*005a*/ 	.short	(.L_17 - .L_16)
	.align		4
.L_16:
        /*005c*/ 	.word	index@(.nv.constant0._Z18add_vectors_kernelPiS_S_)
        /*0060*/ 	.short	0x0380
        /*0062*/ 	.short	0x0018


	//----- nvinfo : EIATTR_SW_WAR
	.align		4
.L_17:
        /*0064*/ 	.byte	0x04, 0x36
        /*0066*/ 	.short	(.L_19 - .L_18)
.L_18:
        /*0068*/ 	.word	0x00000008
.L_19:


//--------------------- .nv.callgraph             --------------------------
	.section	.nv.callgraph,"",@"SHT_CUDA_CALLGRAPH"
	.align	4
	.sectionentsize	8
	.align		4
        /*0000*/ 	.word	0x00000000
	.align		4
        /*0004*/ 	.word	0xffffffff
	.align		4
        /*0008*/ 	.word	0x00000000
	.align		4
        /*000c*/ 	.word	0xfffffffe
	.align		4
        /*0010*/ 	.word	0x00000000
	.align		4
        /*0014*/ 	.word	0xfffffffd
	.align		4
        /*0018*/ 	.word	0x00000000
	.align		4
        /*001c*/ 	.word	0xfffffffc


//--------------------- .text._Z18add_vectors_kernelPiS_S_ --------------------------
	.section	.text._Z18add_vectors_kernelPiS_S_,"ax",@progbits
	.align	128
        .global         _Z18add_vectors_kernelPiS_S_
        .type           _Z18add_vectors_kernelPiS_S_,@function
        .size           _Z18add_vectors_kernelPiS_S_,(.L_x_1 - _Z18add_vectors_kernelPiS_S_)
        .other          _Z18add_vectors_kernelPiS_S_,@"STO_CUDA_ENTRY STV_DEFAULT"
_Z18add_vectors_kernelPiS_S_:
.text._Z18add_vectors_kernelPiS_S_:
[----:B------:R-:W-:Y:S01]  /*0000*/  LDC R1, c[0x0][0x37c] ;  /* 0x0000df00ff017b82 */ /* 0x000fe20000000800 */
[----:B------:R-:W0:Y:S02]  /*0010*/  S2R R9, SR_CTAID.X ;  /* 0x0000000000097919 */ /* 0x000e240000002500 */
[----:B0-----:R-:W-:-:S13]  /*0020*/  ISETP.GT.U32.AND P0, PT, R9, 0x9, PT ;  /* 0x000000090900780c */ /* 0x001fda0003f04070 */
[----:B------:R-:W-:Y:S05]  /*0030*/  @P0 EXIT ;  /* 0x000000000000094d */ /* 0x000fea0003800000 */
[----:B------:R-:W0:Y:S01]  /*0040*/  LDC.64 R2, c[0x0][0x380] ;  /* 0x0000e000ff027b82 */ /* 0x000e220000000a00 */
[----:B------:R-:W1:Y:S07]  /*0050*/  LDCU.64 UR4, c[0x0][0x358] ;  /* 0x00006b00ff0477ac */ /* 0x000e6e0008000a00 */
[----:B------:R-:W2:Y:S08]  /*0060*/  LDC.64 R4, c[0x0][0x388] ;  /* 0x0000e200ff047b82 */ /* 0x000eb00000000a00 */
[----:B------:R-:W3:Y:S01]  /*0070*/  LDC.64 R6, c[0x0][0x390] ;  /* 0x0000e400ff067b82 */ /* 0x000ee20000000a00 */
[----:B0-----:R-:W-:-:S06]  /*0080*/  IMAD.WIDE.U32 R2, R9, 0x4, R2 ;  /* 0x0000000409027825 */ /* 0x001fcc00078e0002 */
[----:B-1----:R-:W4:Y:S01]  /*0090*/  LDG.E R2, desc[UR4][R2.64] ;  /* 0x0000000402027981 */ /* 0x002f22000c1e1900 */
[----:B--2---:R-:W-:-:S06]  /*00a0*/  IMAD.WIDE.U32 R4, R9, 0x4, R4 ;  /* 0x0000000409047825 */ /* 0x004fcc00078e0004 */
[----:B------:R-:W4:Y:S01]  /*00b0*/  LDG.E R5, desc[UR4][R4.64] ;  /* 0x0000000404057981 */ /* 0x000f22000c1e1900 */
[----:B---3--:R-:W-:Y:S01]  /*00c0*/  IMAD.WIDE.U32 R6, R9, 0x4, R6 ;  /* 0x0000000409067825 */ /* 0x008fe200078e0006 */
[----:B----4-:R-:W-:-:S05]  /*00d0*/  IADD3 R9, PT, PT, R2, R5, RZ ;  /* 0x0000000502097210 */ /* 0x010fca0007ffe0ff */
[----:B------:R-:W-:Y:S01]  /*00e0*/  STG.E desc[UR4][R6.64], R9 ;  /* 0x0000000906007986 */ /* 0x000fe2000c101904 */
[----:B------:R-:W-:Y:S05]  /*00f0*/  EXIT ;  /* 0x000000000000794d */ /* 0x000fea0003800000 */
.L_x_0:
[----:B------:R-:W-:-:S00]  /*0100*/  BRA `(.L_x_0) ;  /* 0xfffffffc00fc7947 */ /* 0x000fc0000383ffff */
[----:B------:R-:W-:-:S00]  /*0110*/  NOP ;  /* 0x0000000000007918 */ /* 0x000fc00000000000 */
        /* <DEDUP_REMOVED lines=14> */
.L_x_1:


//--------------------- .nv.shared.reserved.0     --------------------------
	.section	.nv.shared.reserved.0,"aw",@nobits
	.weak		__nv_reservedSMEM_offset_0_alias
	.size		__nv_reservedSMEM_offset_0_alias, 0, 64
	.other		__nv_reservedSMEM_offset_0_alias,@"STO_CUDA_RESERVED_SHARED STV_DEFAULT"
__nv_reservedSMEM_offset_0_alias:
	.zero		0
	.zero		64


//--------------------- .nv.constant0._Z18add_vectors_kernelPiS_S_ --------------------------
	.section	.nv.constant0._Z18add_vectors_kernelPiS_S_,"a",@progbits
	.sectionflags	@""
	.align	4
.nv.constant0._Z18add_vectors_kernelPiS_S_:
	.zero		920


//--------------------- SYMBOLS --------------------------

	.type		.nv.reservedSmem.offset0,@object
	.size		.nv.reservedSmem.offset0,0x4
